//
// Generated by NVIDIA NVVM Compiler
//
// Compiler Build ID: CL-36424714
// Cuda compilation tools, release 13.0, V13.0.88
// Based on NVVM 20.0.0
//

.version 9.0
.target sm_100
.address_size 64

	// .globl	mmkernel
// _ZZ8mmkernelE3cc0 has been demoted
// _ZZ8mmkernelE3cc1 has been demoted

.visible .entry mmkernel(
	.param .u64 .ptr .align 1 mmkernel_param_0,
	.param .u64 .ptr .align 1 mmkernel_param_1,
	.param .u64 .ptr .align 1 mmkernel_param_2,
	.param .u32 mmkernel_param_3,
	.param .u32 mmkernel_param_4,
	.param .u32 mmkernel_param_5,
	.param .u32 mmkernel_param_6,
	.param .u32 mmkernel_param_7,
	.param .u32 mmkernel_param_8
)
{
	.reg .pred 	%p<9>;
	.reg .b32 	%r<74>;
	.reg .b32 	%f<127>;
	.reg .b64 	%rd<35>;
	// demoted variable
	.shared .align 4 .b8 _ZZ8mmkernelE3cc0[2048];
	// demoted variable
	.shared .align 4 .b8 _ZZ8mmkernelE3cc1[2048];
	ld.param.u64 	%rd3, [mmkernel_param_0];
	ld.param.u64 	%rd5, [mmkernel_param_1];
	ld.param.u64 	%rd4, [mmkernel_param_2];
	ld.param.u32 	%r25, [mmkernel_param_3];
	ld.param.u32 	%r26, [mmkernel_param_4];
	ld.param.u32 	%r27, [mmkernel_param_5];
	ld.param.u32 	%r28, [mmkernel_param_8];
	cvta.to.global.u64 	%rd1, %rd5;
	mov.u32 	%r1, %tid.x;
	mov.u32 	%r2, %ntid.x;
	mov.u32 	%r29, %ctaid.x;
	mul.lo.s32 	%r30, %r2, %r29;
	shl.b32 	%r31, %r30, 1;
	add.s32 	%r3, %r31, %r1;
	mov.u32 	%r32, %ctaid.y;
	shl.b32 	%r4, %r32, 1;
	setp.lt.s32 	%p1, %r28, 1;
	mov.f32 	%f119, 0f00000000;
	mov.f32 	%f120, %f119;
	mov.f32 	%f121, %f119;
	mov.f32 	%f122, %f119;
	@%p1 bra 	$L__BB0_11;
	shl.b32 	%r34, %r1, 2;
	mov.u32 	%r35, _ZZ8mmkernelE3cc0;
	add.s32 	%r5, %r35, %r34;
	mov.u32 	%r36, _ZZ8mmkernelE3cc1;
	add.s32 	%r6, %r36, %r34;
	and.b32  	%r37, %r2, -4;
	neg.s32 	%r7, %r37;
	shl.b32 	%r8, %r26, 2;
	cvta.to.global.u64 	%rd2, %rd4;
	mov.f32 	%f122, 0f00000000;
	mov.b32 	%r66, 0;
	mul.wide.s32 	%rd23, %r26, 4;
	mov.f32 	%f121, %f122;
	mov.f32 	%f120, %f122;
	mov.f32 	%f119, %f122;
$L__BB0_2:
	mov.u32 	%r9, %r66;
	setp.lt.u32 	%p2, %r2, 4;
	add.s32 	%r38, %r9, %r1;
	mad.lo.s32 	%r39, %r38, %r27, %r4;
	mul.wide.s32 	%rd6, %r39, 4;
	add.s64 	%rd7, %rd2, %rd6;
	ld.global.f32 	%f48, [%rd7];
	st.shared.f32 	[%r5], %f48;
	ld.global.f32 	%f49, [%rd7+4];
	st.shared.f32 	[%r6], %f49;
	bar.sync 	0;
	add.s32 	%r66, %r9, %r2;
	mov.u32 	%r72, %r9;
	@%p2 bra 	$L__BB0_5;
	mad.lo.s32 	%r69, %r26, %r9, %r3;
	mov.u32 	%r42, _ZZ8mmkernelE3cc0;
	add.s32 	%r68, %r42, 8;
	mov.u32 	%r43, _ZZ8mmkernelE3cc1;
	add.s32 	%r67, %r43, 8;
	mov.u32 	%r70, %r7;
	mov.u32 	%r72, %r9;
$L__BB0_4:
	.pragma "nounroll";
	mul.wide.s32 	%rd8, %r69, 4;
	add.s64 	%rd9, %rd1, %rd8;
	ld.global.f32 	%f50, [%rd9];
	ld.shared.f32 	%f51, [%r68+-8];
	fma.rn.f32 	%f52, %f50, %f51, %f119;
	shl.b32 	%r44, %r2, 2;
	cvt.u64.u32 	%rd10, %r44;
	add.s64 	%rd11, %rd9, %rd10;
	ld.global.f32 	%f53, [%rd11];
	fma.rn.f32 	%f54, %f53, %f51, %f120;
	ld.shared.f32 	%f55, [%r67+-8];
	fma.rn.f32 	%f56, %f50, %f55, %f121;
	fma.rn.f32 	%f57, %f55, %f53, %f122;
	mul.wide.s32 	%rd12, %r26, 4;
	add.s64 	%rd13, %rd9, %rd12;
	ld.global.f32 	%f58, [%rd13];
	ld.shared.f32 	%f59, [%r68+-4];
	fma.rn.f32 	%f60, %f58, %f59, %f52;
	add.s64 	%rd14, %rd13, %rd10;
	ld.global.f32 	%f61, [%rd14];
	fma.rn.f32 	%f62, %f61, %f59, %f54;
	ld.shared.f32 	%f63, [%r67+-4];
	fma.rn.f32 	%f64, %f58, %f63, %f56;
	fma.rn.f32 	%f65, %f63, %f61, %f57;
	add.s64 	%rd15, %rd13, %rd12;
	ld.global.f32 	%f66, [%rd15];
	ld.shared.f32 	%f67, [%r68];
	fma.rn.f32 	%f68, %f66, %f67, %f60;
	add.s64 	%rd16, %rd15, %rd10;
	ld.global.f32 	%f69, [%rd16];
	fma.rn.f32 	%f70, %f69, %f67, %f62;
	ld.shared.f32 	%f71, [%r67];
	fma.rn.f32 	%f72, %f66, %f71, %f64;
	fma.rn.f32 	%f73, %f71, %f69, %f65;
	add.s64 	%rd17, %rd15, %rd12;
	ld.global.f32 	%f74, [%rd17];
	ld.shared.f32 	%f75, [%r68+4];
	fma.rn.f32 	%f119, %f74, %f75, %f68;
	add.s64 	%rd18, %rd17, %rd10;
	ld.global.f32 	%f76, [%rd18];
	fma.rn.f32 	%f120, %f76, %f75, %f70;
	ld.shared.f32 	%f77, [%r67+4];
	fma.rn.f32 	%f121, %f74, %f77, %f72;
	fma.rn.f32 	%f122, %f77, %f76, %f73;
	add.s32 	%r72, %r72, 4;
	add.s32 	%r70, %r70, 4;
	add.s32 	%r69, %r69, %r8;
	add.s32 	%r68, %r68, 16;
	add.s32 	%r67, %r67, 16;
	setp.ne.s32 	%p3, %r70, 0;
	@%p3 bra 	$L__BB0_4;
$L__BB0_5:
	and.b32  	%r45, %r2, 3;
	setp.eq.s32 	%p4, %r45, 0;
	@%p4 bra 	$L__BB0_10;
	setp.eq.s32 	%p5, %r45, 1;
	@%p5 bra 	$L__BB0_8;
	mad.lo.s32 	%r46, %r72, %r26, %r3;
	mul.wide.s32 	%rd19, %r46, 4;
	add.s64 	%rd20, %rd1, %rd19;
	ld.global.f32 	%f79, [%rd20];
	sub.s32 	%r47, %r72, %r9;
	shl.b32 	%r48, %r47, 2;
	mov.u32 	%r49, _ZZ8mmkernelE3cc0;
	add.s32 	%r50, %r49, %r48;
	ld.shared.f32 	%f80, [%r50];
	fma.rn.f32 	%f81, %f79, %f80, %f119;
	shl.b32 	%r51, %r2, 2;
	cvt.u64.u32 	%rd21, %r51;
	add.s64 	%rd22, %rd20, %rd21;
	ld.global.f32 	%f82, [%rd22];
	fma.rn.f32 	%f83, %f82, %f80, %f120;
	mov.u32 	%r52, _ZZ8mmkernelE3cc1;
	add.s32 	%r53, %r52, %r48;
	ld.shared.f32 	%f84, [%r53];
	fma.rn.f32 	%f85, %f79, %f84, %f121;
	fma.rn.f32 	%f86, %f84, %f82, %f122;
	add.s64 	%rd24, %rd20, %rd23;
	ld.global.f32 	%f87, [%rd24];
	ld.shared.f32 	%f88, [%r50+4];
	fma.rn.f32 	%f119, %f87, %f88, %f81;
	add.s64 	%rd25, %rd24, %rd21;
	ld.global.f32 	%f89, [%rd25];
	fma.rn.f32 	%f120, %f89, %f88, %f83;
	ld.shared.f32 	%f90, [%r53+4];
	fma.rn.f32 	%f121, %f87, %f90, %f85;
	fma.rn.f32 	%f122, %f90, %f89, %f86;
	add.s32 	%r72, %r72, 2;
$L__BB0_8:
	and.b32  	%r54, %r2, 1;
	setp.eq.b32 	%p6, %r54, 1;
	not.pred 	%p7, %p6;
	@%p7 bra 	$L__BB0_10;
	mad.lo.s32 	%r55, %r72, %r26, %r3;
	mul.wide.s32 	%rd26, %r55, 4;
	add.s64 	%rd27, %rd1, %rd26;
	ld.global.f32 	%f91, [%rd27];
	sub.s32 	%r56, %r72, %r9;
	shl.b32 	%r57, %r56, 2;
	mov.u32 	%r58, _ZZ8mmkernelE3cc0;
	add.s32 	%r59, %r58, %r57;
	ld.shared.f32 	%f92, [%r59];
	fma.rn.f32 	%f119, %f91, %f92, %f119;
	shl.b32 	%r60, %r2, 2;
	cvt.u64.u32 	%rd28, %r60;
	add.s64 	%rd29, %rd27, %rd28;
	ld.global.f32 	%f93, [%rd29];
	fma.rn.f32 	%f120, %f93, %f92, %f120;
	mov.u32 	%r61, _ZZ8mmkernelE3cc1;
	add.s32 	%r62, %r61, %r57;
	ld.shared.f32 	%f94, [%r62];
	fma.rn.f32 	%f121, %f91, %f94, %f121;
	fma.rn.f32 	%f122, %f94, %f93, %f122;
$L__BB0_10:
	bar.sync 	0;
	setp.lt.s32 	%p8, %r66, %r28;
	@%p8 bra 	$L__BB0_2;
$L__BB0_11:
	cvta.to.global.u64 	%rd30, %rd3;
	mad.lo.s32 	%r63, %r25, %r3, %r4;
	mul.wide.s32 	%rd31, %r63, 4;
	add.s64 	%rd32, %rd30, %rd31;
	st.global.f32 	[%rd32], %f119;
	add.s32 	%r64, %r3, %r2;
	mad.lo.s32 	%r65, %r25, %r64, %r4;
	mul.wide.s32 	%rd33, %r65, 4;
	add.s64 	%rd34, %rd30, %rd33;
	st.global.f32 	[%rd34], %f120;
	st.global.f32 	[%rd32+4], %f121;
	st.global.f32 	[%rd34+4], %f122;
	ret;

}


// ===== COMPILED SASS (sm_100) =====

	.target	sm_100

	.elftype	@"ET_EXEC"


//--------------------- .note.nv.tkinfo           --------------------------
	.section	.note.nv.tkinfo,"",@"SHT_NOTE"
	.sectionflags	@"SHF_NOTE_NV_TKINFO"
	.tkinfo
        /*0018*/ 	.word	0x00000002
        /*0030*/ 	.string	""
        /*0030*/ 	.string	"ptxas"
        /*0030*/ 	.string	"Cuda compilation tools, release 13.0, V13.0.88"
        /*0030*/ 	.string	"Build cuda_13.0.r13.0/compiler.36424714_0"
        /*0030*/ 	.string	"-arch sm_100 -m 64 "



//--------------------- .note.nv.cuinfo           --------------------------
	.section	.note.nv.cuinfo,"",@"SHT_NOTE"
	.sectionflags	@"SHF_NOTE_NV_CUINFO"
        /*0018*/ 	.short	0x0002
        /*001a*/ 	.short	0x0064
        /*001c*/ 	.short	0x0082
	.zero		2


//--------------------- .nv.info                  --------------------------
	.section	.nv.info,"",@"SHT_CUDA_INFO"
	.align	4


	//----- nvinfo : EIATTR_REGCOUNT
	.align		4
        /*0000*/ 	.byte	0x04, 0x2f
        /*0002*/ 	.short	(.L_1 - .L_0)
	.align		4
.L_0:
        /*0004*/ 	.word	index@(mmkernel)
        /*0008*/ 	.word	0x00000020


	//----- nvinfo : EIATTR_FRAME_SIZE
	.align		4
.L_1:
        /*000c*/ 	.byte	0x04, 0x11
        /*000e*/ 	.short	(.L_3 - .L_2)
	.align		4
.L_2:
        /*0010*/ 	.word	index@(mmkernel)
        /*0014*/ 	.word	0x00000000


	//----- nvinfo : EIATTR_MIN_STACK_SIZE
	.align		4
.L_3:
        /*0018*/ 	.byte	0x04, 0x12
        /*001a*/ 	.short	(.L_5 - .L_4)
	.align		4
.L_4:
        /*001c*/ 	.word	index@(mmkernel)
        /*0020*/ 	.word	0x00000000
.L_5:


//--------------------- .nv.compat                --------------------------
	.section	.nv.compat,"",@"SHT_CUDA_COMPAT_INFO"
	.align	4
        /*0000*/ 	.byte	0x02, 0x09, 0x00, 0x00, 0x02, 0x02, 0x01, 0x00, 0x02, 0x05, 0x05, 0x00, 0x03, 0x07, 0x01, 0x01
        /*0010*/ 	.byte	0x02, 0x03, 0x00, 0x00, 0x02, 0x06, 0x01, 0x00, 0x04, 0x0b, 0x08, 0x00, 0x09, 0x00, 0x00, 0x00
        /*0020*/ 	.byte	0x00, 0x00, 0x00, 0x00


//--------------------- .nv.info.mmkernel         --------------------------
	.section	.nv.info.mmkernel,"",@"SHT_CUDA_INFO"
	.sectionflags	@""
	.align	4


	//----- nvinfo : EIATTR_CUDA_API_VERSION
	.align		4
        /*0000*/ 	.byte	0x04, 0x37
        /*0002*/ 	.short	(.L_7 - .L_6)
.L_6:
        /*0004*/ 	.word	0x00000082


	//----- nvinfo : EIATTR_KPARAM_INFO
	.align		4
.L_7:
        /*0008*/ 	.byte	0x04, 0x17
        /*000a*/ 	.short	(.L_9 - .L_8)
.L_8:
        /*000c*/ 	.word	0x00000000
        /*0010*/ 	.short	0x0008
        /*0012*/ 	.short	0x002c
        /*0014*/ 	.byte	0x00, 0xf0, 0x11, 0x00


	//----- nvinfo : EIATTR_KPARAM_INFO
	.align		4
.L_9:
        /*0018*/ 	.byte	0x04, 0x17
        /*001a*/ 	.short	(.L_11 - .L_10)
.L_10:
        /*001c*/ 	.word	0x00000000
        /*0020*/ 	.short	0x0007
        /*0022*/ 	.short	0x0028
        /*0024*/ 	.byte	0x00, 0xf0, 0x11, 0x00


	//----- nvinfo : EIATTR_KPARAM_INFO
	.align		4
.L_11:
        /*0028*/ 	.byte	0x04, 0x17
        /*002a*/ 	.short	(.L_13 - .L_12)
.L_12:
        /*002c*/ 	.word	0x00000000
        /*0030*/ 	.short	0x0006
        /*0032*/ 	.short	0x0024
        /*0034*/ 	.byte	0x00, 0xf0, 0x11, 0x00


	//----- nvinfo : EIATTR_KPARAM_INFO
	.align		4
.L_13:
        /*0038*/ 	.byte	0x04, 0x17
        /*003a*/ 	.short	(.L_15 - .L_14)
.L_14:
        /*003c*/ 	.word	0x00000000
        /*0040*/ 	.short	0x0005
        /*0042*/ 	.short	0x0020
        /*0044*/ 	.byte	0x00, 0xf0, 0x11, 0x00


	//----- nvinfo : EIATTR_KPARAM_INFO
	.align		4
.L_15:
        /*0048*/ 	.byte	0x04, 0x17
        /*004a*/ 	.short	(.L_17 - .L_16)
.L_16:
        /*004c*/ 	.word	0x00000000
        /*0050*/ 	.short	0x0004
        /*0052*/ 	.short	0x001c
        /*0054*/ 	.byte	0x00, 0xf0, 0x11, 0x00


	//----- nvinfo : EIATTR_KPARAM_INFO
	.align		4
.L_17:
        /*0058*/ 	.byte	0x04, 0x17
        /*005a*/ 	.short	(.L_19 - .L_18)
.L_18:
        /*005c*/ 	.word	0x00000000
        /*0060*/ 	.short	0x0003
        /*0062*/ 	.short	0x0018
        /*0064*/ 	.byte	0x00, 0xf0, 0x11, 0x00


	//----- nvinfo : EIATTR_KPARAM_INFO
	.align		4
.L_19:
        /*0068*/ 	.byte	0x04, 0x17
        /*006a*/ 	.short	(.L_21 - .L_20)
.L_20:
        /*006c*/ 	.word	0x00000000
        /*0070*/ 	.short	0x0002
        /*0072*/ 	.short	0x0010
        /*0074*/ 	.byte	0x00, 0xf5, 0x21, 0x00


	//----- nvinfo : EIATTR_KPARAM_INFO
	.align		4
.L_21:
        /*0078*/ 	.byte	0x04, 0x17
        /*007a*/ 	.short	(.L_23 - .L_22)
.L_22:
        /*007c*/ 	.word	0x00000000
        /*0080*/ 	.short	0x0001
        /*0082*/ 	.short	0x0008
        /*0084*/ 	.byte	0x00, 0xf5, 0x21, 0x00


	//----- nvinfo : EIATTR_KPARAM_INFO
	.align		4
.L_23:
        /*0088*/ 	.byte	0x04, 0x17
        /*008a*/ 	.short	(.L_25 - .L_24)
.L_24:
        /*008c*/ 	.word	0x00000000
        /*0090*/ 	.short	0x0000
        /*0092*/ 	.short	0x0000
        /*0094*/ 	.byte	0x00, 0xf5, 0x21, 0x00


	//----- nvinfo : EIATTR_SPARSE_MMA_MASK
	.align		4
.L_25:
        /*0098*/ 	.byte	0x03, 0x50
        /*009a*/ 	.short	0x0000


	//----- nvinfo : EIATTR_MAXREG_COUNT
	.align		4
        /*009c*/ 	.byte	0x03, 0x1b
        /*009e*/ 	.short	0x00ff


	//----- nvinfo : EIATTR_NUM_BARRIERS
	.align		4
        /*00a0*/ 	.byte	0x02, 0x4c
        /*00a2*/ 	.byte	0x01
	.zero		1


	//----- nvinfo : EIATTR_MERCURY_ISA_VERSION
	.align		4
        /*00a4*/ 	.byte	0x03, 0x5f
        /*00a6*/ 	.short	0x0101


	//----- nvinfo : EIATTR_VRC_CTA_INIT_COUNT
	.align		4
        /*00a8*/ 	.byte	0x02, 0x4a
	.zero		1
	.zero		1


	//----- nvinfo : EIATTR_EXIT_INSTR_OFFSETS
	.align		4
        /*00ac*/ 	.byte	0x04, 0x1c
        /*00ae*/ 	.short	(.L_27 - .L_26)


	//   ....[0]....
.L_26:
        /*00b0*/ 	.word	0x00000b80


	//----- nvinfo : EIATTR_CBANK_PARAM_SIZE
	.align		4
.L_27:
        /*00b4*/ 	.byte	0x03, 0x19
        /*00b6*/ 	.short	0x0030


	//----- nvinfo : EIATTR_PARAM_CBANK
	.align		4
        /*00b8*/ 	.byte	0x04, 0x0a
        /*00ba*/ 	.short	(.L_29 - .L_28)
	.align		4
.L_28:
        /*00bc*/ 	.word	index@(.nv.constant0.mmkernel)
        /*00c0*/ 	.short	0x0380
        /*00c2*/ 	.short	0x0030


	//----- nvinfo : EIATTR_SW_WAR
	.align		4
.L_29:
        /*00c4*/ 	.byte	0x04, 0x36
        /*00c6*/ 	.short	(.L_31 - .L_30)
.L_30:
        /*00c8*/ 	.word	0x00000008
.L_31:


//--------------------- .nv.callgraph             --------------------------
	.section	.nv.callgraph,"",@"SHT_CUDA_CALLGRAPH"
	.align	4
	.sectionentsize	8
	.align		4
        /*0000*/ 	.word	0x00000000
	.align		4
        /*0004*/ 	.word	0xffffffff
	.align		4
        /*0008*/ 	.word	0x00000000
	.align		4
        /*000c*/ 	.word	0xfffffffe
	.align		4
        /*0010*/ 	.word	0x00000000
	.align		4
        /*0014*/ 	.word	0xfffffffd
	.align		4
        /*0018*/ 	.word	0x00000000
	.align		4
        /*001c*/ 	.word	0xfffffffc


//--------------------- .text.mmkernel            --------------------------
	.section	.text.mmkernel,"ax",@progbits
	.align	128
        .global         mmkernel
        .type           mmkernel,@function
        .size           mmkernel,(.L_x_7 - mmkernel)
        .other          mmkernel,@"STO_CUDA_ENTRY STV_DEFAULT"
mmkernel:
.text.mmkernel:
[----:B------:R-:W-:Y:S01]  /*0000*/  LDC R1, c[0x0][0x37c] ;  /* 0x0000df00ff017b82 */ /* 0x000fe20000000800 */
[----:B------:R-:W0:Y:S07]  /*0010*/  S2R R0, SR_TID.X ;  /* 0x0000000000007919 */ /* 0x000e2e0000002100 */
[----:B------:R-:W1:Y:S01]  /*0020*/  S2UR UR5, SR_CTAID.X ;  /* 0x00000000000579c3 */ /* 0x000e620000002500 */
[----:B------:R-:W2:Y:S01]  /*0030*/  LDCU UR6, c[0x0][0x3ac] ;  /* 0x00007580ff0677ac */ /* 0x000ea20008000800 */
[----:B------:R-:W-:Y:S01]  /*0040*/  HFMA2 R19, -RZ, RZ, 0, 0 ;  /* 0x00000000ff137431 */ /* 0x000fe200000001ff */
[----:B------:R-:W-:Y:S01]  /*0050*/  MOV R27, RZ ;  /* 0x000000ff001b7202 */ /* 0x000fe20000000f00 */
[----:B------:R-:W-:-:S02]  /*0060*/  HFMA2 R21, -RZ, RZ, 0, 0 ;  /* 0x00000000ff157431 */ /* 0x000fc400000001ff */
[----:B------:R-:W-:Y:S01]  /*0070*/  IMAD.MOV.U32 R25, RZ, RZ, RZ ;  /* 0x000000ffff197224 */ /* 0x000fe200078e00ff */
[----:B------:R-:W3:Y:S01]  /*0080*/  LDCU.64 UR8, c[0x0][0x358] ;  /* 0x00006b00ff0877ac */ /* 0x000ee20008000a00 */
[----:B------:R-:W1:Y:S08]  /*0090*/  LDC R2, c[0x0][0x360] ;  /* 0x0000d800ff027b82 */ /* 0x000e700000000800 */
[----:B------:R-:W4:Y:S01]  /*00a0*/  S2UR UR4, SR_CTAID.Y ;  /* 0x00000000000479c3 */ /* 0x000f220000002600 */
[----:B--2---:R-:W-:Y:S01]  /*00b0*/  UISETP.GE.AND UP0, UPT, UR6, 0x1, UPT ;  /* 0x000000010600788c */ /* 0x004fe2000bf06270 */
[----:B-1----:R-:W-:-:S05]  /*00c0*/  IMAD R5, R2, UR5, RZ ;  /* 0x0000000502057c24 */ /* 0x002fca000f8e02ff */
[----:B0-----:R-:W-:Y:S01]  /*00d0*/  LEA R5, R5, R0, 0x1 ;  /* 0x0000000005057211 */ /* 0x001fe200078e08ff */
[----:B----4-:R-:W-:Y:S02]  /*00e0*/  USHF.L.U32 UR4, UR4, 0x1, URZ ;  /* 0x0000000104047899 */ /* 0x010fe400080006ff */
[----:B---3--:R-:W-:Y:S10]  /*00f0*/  BRA.U !UP0, `(.L_x_0) ;  /* 0x0000000908747547 */ /* 0x008ff4000b800000 */
[----:B------:R-:W0:Y:S01]  /*0100*/  S2UR UR7, SR_CgaCtaId ;  /* 0x00000000000779c3 */ /* 0x000e220000008800 */
[----:B------:R-:W-:Y:S01]  /*0110*/  UMOV UR5, 0x400 ;  /* 0x0000040000057882 */ /* 0x000fe20000000000 */
[----:B------:R-:W-:Y:S01]  /*0120*/  LOP3.LUT R6, R2, 0xfffffffc, RZ, 0xc0, !PT ;  /* 0xfffffffc02067812 */ /* 0x000fe200078ec0ff */
[----:B------:R-:W-:Y:S01]  /*0130*/  UIADD3 UR6, UPT, UPT, UR5, 0x800, URZ ;  /* 0x0000080005067890 */ /* 0x000fe2000fffe0ff */
[----:B------:R-:W-:Y:S01]  /*0140*/  MOV R25, RZ ;  /* 0x000000ff00197202 */ /* 0x000fe20000000f00 */
[----:B------:R-:W-:Y:S01]  /*0150*/  IMAD.MOV.U32 R21, RZ, RZ, RZ ;  /* 0x000000ffff157224 */ /* 0x000fe200078e00ff */
[----:B------:R-:W-:Y:S02]  /*0160*/  MOV R7, RZ ;  /* 0x000000ff00077202 */ /* 0x000fe40000000f00 */
[----:B------:R-:W-:Y:S02]  /*0170*/  MOV R27, RZ ;  /* 0x000000ff001b7202 */ /* 0x000fe40000000f00 */
[----:B------:R-:W-:-:S02]  /*0180*/  MOV R19, RZ ;  /* 0x000000ff00137202 */ /* 0x000fc40000000f00 */
[----:B------:R-:W-:Y:S01]  /*0190*/  IADD3 R6, PT, PT, -R6, RZ, RZ ;  /* 0x000000ff06067210 */ /* 0x000fe20007ffe1ff */
[----:B0-----:R-:W-:Y:S02]  /*01a0*/  ULEA UR5, UR7, UR5, 0x18 ;  /* 0x0000000507057291 */ /* 0x001fe4000f8ec0ff */
[----:B------:R-:W-:-:S04]  /*01b0*/  ULEA UR6, UR7, UR6, 0x18 ;  /* 0x0000000607067291 */ /* 0x000fc8000f8ec0ff */
[C---:B------:R-:W-:Y:S02]  /*01c0*/  LEA R8, R0.reuse, UR5, 0x2 ;  /* 0x0000000500087c11 */ /* 0x040fe4000f8e10ff */
[----:B------:R-:W-:-:S07]  /*01d0*/  LEA R9, R0, UR6, 0x2 ;  /* 0x0000000600097c11 */ /* 0x000fce000f8e10ff */
.L_x_5:
[----:B------:R-:W0:Y:S01]  /*01e0*/  LDC R4, c[0x0][0x3a0] ;  /* 0x0000e800ff047b82 */ /* 0x000e220000000800 */
[----:B------:R-:W-:Y:S01]  /*01f0*/  IMAD.IADD R3, R0, 0x1, R7 ;  /* 0x0000000100037824 */ /* 0x000fe200078e0207 */
[----:B------:R-:W1:Y:S06]  /*0200*/  LDCU UR10, c[0x0][0x3ac] ;  /* 0x00007580ff0a77ac */ /* 0x000e6c0008000800 */
[----:B------:R-:W2:Y:S01]  /*0210*/  LDC.64 R10, c[0x0][0x390] ;  /* 0x0000e400ff0a7b82 */ /* 0x000ea20000000a00 */
[----:B0-----:R-:W-:-:S04]  /*0220*/  IMAD R3, R3, R4, UR4 ;  /* 0x0000000403037e24 */ /* 0x001fc8000f8e0204 */
[----:B--2---:R-:W-:-:S05]  /*0230*/  IMAD.WIDE R12, R3, 0x4, R10 ;  /* 0x00000004030c7825 */ /* 0x004fca00078e020a */
[----:B------:R-:W2:Y:S04]  /*0240*/  LDG.E R3, desc[UR8][R12.64] ;  /* 0x000000080c037981 */ /* 0x000ea8000c1e1900 */
[----:B------:R-:W3:Y:S01]  /*0250*/  LDG.E R10, desc[UR8][R12.64+0x4] ;  /* 0x000004080c0a7981 */ /* 0x000ee2000c1e1900 */
[C---:B------:R-:W-:Y:S02]  /*0260*/  ISETP.GE.U32.AND P0, PT, R2.reuse, 0x4, PT ;  /* 0x000000040200780c */ /* 0x040fe40003f06070 */
[-C--:B------:R-:W-:Y:S02]  /*0270*/  MOV R11, R7.reuse ;  /* 0x00000007000b7202 */ /* 0x080fe40000000f00 */
[----:B------:R-:W-:Y:S02]  /*0280*/  IADD3 R7, PT, PT, R2, R7, RZ ;  /* 0x0000000702077210 */ /* 0x000fe40007ffe0ff */
[----:B------:R-:W-:Y:S01]  /*0290*/  MOV R4, R11 ;  /* 0x0000000b00047202 */ /* 0x000fe20000000f00 */
[----:B--2---:R0:W-:Y:S04]  /*02a0*/  STS [R8], R3 ;  /* 0x0000000308007388 */ /* 0x0041e80000000800 */
[----:B---3--:R0:W-:Y:S01]  /*02b0*/  STS [R9], R10 ;  /* 0x0000000a09007388 */ /* 0x0081e20000000800 */
[----:B------:R-:W-:Y:S06]  /*02c0*/  BAR.SYNC.DEFER_BLOCKING 0x0 ;  /* 0x0000000000007b1d */ /* 0x000fec0000010000 */
[----:B-1----:R-:W-:Y:S05]  /*02d0*/  @!P0 BRA `(.L_x_1) ;  /* 0x0000000000f08947 */ /* 0x002fea0003800000 */
[----:B------:R-:W1:Y:S01]  /*02e0*/  S2UR UR6, SR_CgaCtaId ;  /* 0x00000000000679c3 */ /* 0x000e620000008800 */
[----:B------:R-:W-:Y:S01]  /*02f0*/  UMOV UR5, 0x400 ;  /* 0x0000040000057882 */ /* 0x000fe20000000000 */
[----:B0-----:R-:W-:Y:S01]  /*0300*/  IMAD.MOV.U32 R3, RZ, RZ, R6 ;  /* 0x000000ffff037224 */ /* 0x001fe200078e0006 */
[----:B------:R-:W-:Y:S01]  /*0310*/  UIADD3 UR7, UPT, UPT, UR5, 0x800, URZ ;  /* 0x0000080005077890 */ /* 0x000fe2000fffe0ff */
[----:B------:R-:W-:Y:S02]  /*0320*/  MOV R4, R11 ;  /* 0x0000000b00047202 */ /* 0x000fe40000000f00 */
[----:B------:R-:W-:Y:S02]  /*0330*/  SHF.L.U32 R23, R2, 0x2, RZ ;  /* 0x0000000202177819 */ /* 0x000fe400000006ff */
[----:B------:R-:W0:Y:S01]  /*0340*/  LDC R22, c[0x0][0x39c] ;  /* 0x0000e700ff167b82 */ /* 0x000e220000000800 */
[----:B-1----:R-:W-:Y:S02]  /*0350*/  ULEA UR5, UR6, UR5, 0x18 ;  /* 0x0000000506057291 */ /* 0x002fe4000f8ec0ff */
[----:B------:R-:W-:-:S02]  /*0360*/  ULEA UR6, UR6, UR7, 0x18 ;  /* 0x0000000706067291 */ /* 0x000fc4000f8ec0ff */
[----:B------:R-:W-:Y:S02]  /*0370*/  UIADD3 UR5, UPT, UPT, UR5, 0x8, URZ ;  /* 0x0000000805057890 */ /* 0x000fe4000fffe0ff */
[----:B------:R-:W-:Y:S01]  /*0380*/  UIADD3 UR6, UPT, UPT, UR6, 0x8, URZ ;  /* 0x0000000806067890 */ /* 0x000fe2000fffe0ff */
[----:B0-----:R-:W-:-:S11]  /*0390*/  IMAD R10, R11, R22, R5 ;  /* 0x000000160b0a7224 */ /* 0x001fd600078e0205 */
.L_x_2:
[----:B------:R-:W0:Y:S01]  /*03a0*/  LDC.64 R16, c[0x0][0x388] ;  /* 0x0000e200ff107b82 */ /* 0x000e220000000a00 */
[----:B------:R-:W-:Y:S01]  /*03b0*/  LDS.64 R14, [UR6+-0x8] ;  /* 0xfffff806ff0e7984 */ /* 0x000fe20008000a00 */
[----:B0-----:R-:W-:-:S03]  /*03c0*/  IMAD.WIDE R16, R10, 0x4, R16 ;  /* 0x000000040a107825 */ /* 0x001fc600078e0210 */
[----:B------:R-:W-:Y:S02]  /*03d0*/  IADD3 R12, P0, PT, R16, R23, RZ ;  /* 0x00000017100c7210 */ /* 0x000fe40007f1e0ff */
[----:B------:R0:W2:Y:S02]  /*03e0*/  LDG.E R28, desc[UR8][R16.64] ;  /* 0x00000008101c7981 */ /* 0x0000a4000c1e1900 */
[----:B------:R-:W-:-:S05]  /*03f0*/  IADD3.X R13, PT, PT, RZ, R17, RZ, P0, !PT ;  /* 0x00000011ff0d7210 */ /* 0x000fca00007fe4ff */
[----:B------:R1:W3:Y:S01]  /*0400*/  LDG.E R26, desc[UR8][R12.64] ;  /* 0x000000080c1a7981 */ /* 0x0002e2000c1e1900 */
[----:B0-----:R-:W-:-:S05]  /*0410*/  IMAD.WIDE R16, R22, 0x4, R16 ;  /* 0x0000000416107825 */ /* 0x001fca00078e0210 */
[----:B------:R-:W4:Y:S04]  /*0420*/  LDG.E R18, desc[UR8][R16.64] ;  /* 0x0000000810127981 */ /* 0x000f28000c1e1900 */
[----:B-1----:R-:W2:Y:S01]  /*0430*/  LDS.64 R12, [UR5+-0x8] ;  /* 0xfffff805ff0c7984 */ /* 0x002ea20008000a00 */
[----:B------:R-:W-:Y:S01]  /*0440*/  IADD3 R20, P0, PT, R23, R16, RZ ;  /* 0x0000001017147210 */ /* 0x000fe20007f1e0ff */
[C---:B--2---:R-:W-:Y:S01]  /*0450*/  FFMA R19, R28.reuse, R12, R19 ;  /* 0x0000000c1c137223 */ /* 0x044fe20000000013 */
[----:B------:R-:W-:-:S03]  /*0460*/  FFMA R28, R28, R14, R21 ;  /* 0x0000000e1c1c7223 */ /* 0x000fc60000000015 */
[----:B------:R-:W-:Y:S02]  /*0470*/  IMAD.X R21, RZ, RZ, R17, P0 ;  /* 0x000000ffff157224 */ /* 0x000fe400000e0611 */
[----:B---3--:R-:W-:-:S03]  /*0480*/  FFMA R24, R12, R26, R27 ;  /* 0x0000001a0c187223 */ /* 0x008fc6000000001b */
[----:B------:R0:W2:Y:S02]  /*0490*/  LDG.E R12, desc[UR8][R20.64] ;  /* 0x00000008140c7981 */ /* 0x0000a4000c1e1900 */
[----:B0-----:R-:W-:-:S03]  /*04a0*/  IMAD.WIDE R20, R22, 0x4, R16 ;  /* 0x0000000416147825 */ /* 0x001fc600078e0210 */
[----:B------:R-:W-:Y:S01]  /*04b0*/  IADD3 R16, P0, PT, R23, R20, RZ ;  /* 0x0000001417107210 */ /* 0x000fe20007f1e0ff */
[----:B------:R-:W-:Y:S01]  /*04c0*/  FFMA R14, R26, R14, R25 ;  /* 0x0000000e1a0e7223 */ /* 0x000fe20000000019 */
[----:B----4-:R-:W-:Y:S01]  /*04d0*/  FFMA R29, R18, R15, R28 ;  /* 0x0000000f121d7223 */ /* 0x010fe2000000001c */
[----:B------:R-:W3:Y:S01]  /*04e0*/  LDG.E R27, desc[UR8][R20.64] ;  /* 0x00000008141b7981 */ /* 0x000ee2000c1e1900 */
[----:B------:R-:W-:-:S05]  /*04f0*/  IADD3.X R17, PT, PT, RZ, R21, RZ, P0, !PT ;  /* 0x00000015ff117210 */ /* 0x000fca00007fe4ff */
[----:B------:R0:W4:Y:S01]  /*0500*/  LDG.E R25, desc[UR8][R16.64] ;  /* 0x0000000810197981 */ /* 0x000122000c1e1900 */
[----:B------:R-:W-:Y:S01]  /*0510*/  FFMA R26, R18, R13, R19 ;  /* 0x0000000d121a7223 */ /* 0x000fe20000000013 */
[----:B0-----:R-:W-:-:S03]  /*0520*/  IMAD.WIDE R16, R22, 0x4, R20 ;  /* 0x0000000416107825 */ /* 0x001fc600078e0214 */
[----:B------:R-:W-:Y:S02]  /*0530*/  IADD3 R18, P0, PT, R23, R16, RZ ;  /* 0x0000001017127210 */ /* 0x000fe40007f1e0ff */
[----:B------:R-:W5:Y:S02]  /*0540*/  LDG.E R28, desc[UR8][R16.64] ;  /* 0x00000008101c7981 */ /* 0x000f64000c1e1900 */
[----:B------:R-:W-:-:S05]  /*0550*/  IADD3.X R19, PT, PT, RZ, R17, RZ, P0, !PT ;  /* 0x00000011ff137210 */ /* 0x000fca00007fe4ff */
[----:B------:R0:W5:Y:S01]  /*0560*/  LDG.E R18, desc[UR8][R18.64] ;  /* 0x0000000812127981 */ /* 0x000162000c1e1900 */
[----:B------:R-:W-:-:S04]  /*0570*/  IADD3 R3, PT, PT, R3, 0x4, RZ ;  /* 0x0000000403037810 */ /* 0x000fc80007ffe0ff */
[----:B------:R-:W-:Y:S01]  /*0580*/  ISETP.NE.AND P0, PT, R3, RZ, PT ;  /* 0x000000ff0300720c */ /* 0x000fe20003f05270 */
[----:B------:R-:W-:Y:S01]  /*0590*/  IMAD R10, R22, 0x4, R10 ;  /* 0x00000004160a7824 */ /* 0x000fe200078e020a */
[----:B------:R-:W-:Y:S01]  /*05a0*/  IADD3 R4, PT, PT, R4, 0x4, RZ ;  /* 0x0000000404047810 */ /* 0x000fe20007ffe0ff */
[C---:B--2---:R-:W-:Y:S01]  /*05b0*/  FFMA R24, R12.reuse, R13, R24 ;  /* 0x0000000d0c187223 */ /* 0x044fe20000000018 */
[----:B0-----:R-:W-:Y:S02]  /*05c0*/  FFMA R19, R12, R15, R14 ;  /* 0x0000000f0c137223 */ /* 0x001fe4000000000e */
[----:B------:R-:W4:Y:S04]  /*05d0*/  LDS.64 R12, [UR5] ;  /* 0x00000005ff0c7984 */ /* 0x000f280008000a00 */
[----:B------:R-:W0:Y:S01]  /*05e0*/  LDS.64 R14, [UR6] ;  /* 0x00000006ff0e7984 */ /* 0x000e220008000a00 */
[----:B------:R-:W-:-:S02]  /*05f0*/  UIADD3 UR5, UPT, UPT, UR5, 0x10, URZ ;  /* 0x0000001005057890 */ /* 0x000fc4000fffe0ff */
[----:B------:R-:W-:Y:S01]  /*0600*/  UIADD3 UR6, UPT, UPT, UR6, 0x10, URZ ;  /* 0x0000001006067890 */ /* 0x000fe2000fffe0ff */
[----:B----4-:R-:W-:Y:S01]  /*0610*/  FFMA R20, R12, R25, R24 ;  /* 0x000000190c147223 */ /* 0x010fe20000000018 */
[C---:B---3--:R-:W-:Y:S01]  /*0620*/  FFMA R21, R27.reuse, R12, R26 ;  /* 0x0000000c1b157223 */ /* 0x048fe2000000001a */
[-C--:B0-----:R-:W-:Y:S01]  /*0630*/  FFMA R12, R27, R14.reuse, R29 ;  /* 0x0000000e1b0c7223 */ /* 0x081fe2000000001d */
[----:B------:R-:W-:Y:S02]  /*0640*/  FFMA R25, R25, R14, R19 ;  /* 0x0000000e19197223 */ /* 0x000fe40000000013 */
[-C--:B-----5:R-:W-:Y:S01]  /*0650*/  FFMA R19, R28, R13.reuse, R21 ;  /* 0x0000000d1c137223 */ /* 0x0a0fe20000000015 */
[----:B------:R-:W-:Y:S01]  /*0660*/  FFMA R27, R18, R13, R20 ;  /* 0x0000000d121b7223 */ /* 0x000fe20000000014 */
[-C--:B------:R-:W-:Y:S01]  /*0670*/  FFMA R21, R28, R15.reuse, R12 ;  /* 0x0000000f1c157223 */ /* 0x080fe2000000000c */
[----:B------:R-:W-:Y:S01]  /*0680*/  FFMA R25, R18, R15, R25 ;  /* 0x0000000f12197223 */ /* 0x000fe20000000019 */
[----:B------:R-:W-:Y:S06]  /*0690*/  @P0 BRA `(.L_x_2) ;  /* 0xfffffffc00400947 */ /* 0x000fec000383ffff */
.L_x_1:
[----:B0-----:R-:W-:Y:S02]  /*06a0*/  LOP3.LUT P1, R3, R2, 0x3, RZ, 0xc0, !PT ;  /* 0x0000000302037812 */ /* 0x001fe4000782c0ff */
[----:B------:R-:W-:-:S11]  /*06b0*/  ISETP.GE.AND P0, PT, R7, UR10, PT ;  /* 0x0000000a07007c0c */ /* 0x000fd6000bf06270 */
[----:B------:R-:W-:Y:S05]  /*06c0*/  @!P1 BRA `(.L_x_3) ;  /* 0x0000000000f89947 */ /* 0x000fea0003800000 */
[----:B------:R-:W-:Y:S02]  /*06d0*/  ISETP.NE.AND P2, PT, R3, 0x1, PT ;  /* 0x000000010300780c */ /* 0x000fe40003f45270 */
[----:B------:R-:W-:-:S04]  /*06e0*/  LOP3.LUT R10, R2, 0x1, RZ, 0xc0, !PT ;  /* 0x00000001020a7812 */ /* 0x000fc800078ec0ff */
[----:B------:R-:W-:-:S07]  /*06f0*/  ISETP.NE.U32.AND P1, PT, R10, 0x1, PT ;  /* 0x000000010a00780c */ /* 0x000fce0003f25070 */
[----:B------:R-:W-:Y:S06]  /*0700*/  @!P2 BRA `(.L_x_4) ;  /* 0x00000000008ca947 */ /* 0x000fec0003800000 */
[----:B------:R-:W0:Y:S01]  /*0710*/  LDC R17, c[0x0][0x39c] ;  /* 0x0000e700ff117b82 */ /* 0x000e220000000800 */
[----:B------:R-:W-:-:S07]  /*0720*/  SHF.L.U32 R13, R2, 0x2, RZ ;  /* 0x00000002020d7819 */ /* 0x000fce00000006ff */
[----:B------:R-:W1:Y:S01]  /*0730*/  LDC.64 R22, c[0x0][0x388] ;  /* 0x0000e200ff167b82 */ /* 0x000e620000000a00 */
[----:B0-----:R-:W-:-:S04]  /*0740*/  IMAD R3, R4, R17, R5 ;  /* 0x0000001104037224 */ /* 0x001fc800078e0205 */
[----:B-1----:R-:W-:-:S03]  /*0750*/  IMAD.WIDE R22, R3, 0x4, R22 ;  /* 0x0000000403167825 */ /* 0x002fc600078e0216 */
[----:B------:R-:W-:Y:S01]  /*0760*/  IADD3 R14, P2, PT, R13, R22, RZ ;  /* 0x000000160d0e7210 */ /* 0x000fe20007f5e0ff */
[----:B------:R-:W-:Y:S02]  /*0770*/  IMAD.WIDE R16, R17, 0x4, R22 ;  /* 0x0000000411107825 */ /* 0x000fe400078e0216 */
[----:B------:R-:W2:Y:S01]  /*0780*/  LDG.E R22, desc[UR8][R22.64] ;  /* 0x0000000816167981 */ /* 0x000ea2000c1e1900 */
[----:B------:R-:W-:Y:S02]  /*0790*/  IADD3.X R15, PT, PT, RZ, R23, RZ, P2, !PT ;  /* 0x00000017ff0f7210 */ /* 0x000fe400017fe4ff */
[----:B------:R-:W-:Y:S02]  /*07a0*/  IADD3 R12, P3, PT, R13, R16, RZ ;  /* 0x000000100d0c7210 */ /* 0x000fe40007f7e0ff */
[----:B------:R-:W3:Y:S02]  /*07b0*/  LDG.E R16, desc[UR8][R16.64] ;  /* 0x0000000810107981 */ /* 0x000ee4000c1e1900 */
[----:B------:R-:W-:-:S02]  /*07c0*/  IADD3.X R13, PT, PT, RZ, R17, RZ, P3, !PT ;  /* 0x00000011ff0d7210 */ /* 0x000fc40001ffe4ff */
[----:B------:R-:W4:Y:S04]  /*07d0*/  LDG.E R14, desc[UR8][R14.64] ;  /* 0x000000080e0e7981 */ /* 0x000f28000c1e1900 */
[----:B------:R-:W5:Y:S01]  /*07e0*/  LDG.E R12, desc[UR8][R12.64] ;  /* 0x000000080c0c7981 */ /* 0x000f62000c1e1900 */
[----:B------:R-:W0:Y:S01]  /*07f0*/  S2R R29, SR_CgaCtaId ;  /* 0x00000000001d7919 */ /* 0x000e220000008800 */
[----:B------:R-:W-:Y:S01]  /*0800*/  MOV R10, 0x400 ;  /* 0x00000400000a7802 */ /* 0x000fe20000000f00 */
[----:B------:R-:W-:-:S03]  /*0810*/  IMAD.IADD R3, R4, 0x1, -R11 ;  /* 0x0000000104037824 */ /* 0x000fc600078e0a0b */
[----:B------:R-:W-:Y:S02]  /*0820*/  IADD3 R18, PT, PT, R10, 0x800, RZ ;  /* 0x000008000a127810 */ /* 0x000fe40007ffe0ff */
[C---:B0-----:R-:W-:Y:S02]  /*0830*/  LEA R10, R29.reuse, R10, 0x18 ;  /* 0x0000000a1d0a7211 */ /* 0x041fe400078ec0ff */
[----:B------:R-:W-:Y:S02]  /*0840*/  LEA R18, R29, R18, 0x18 ;  /* 0x000000121d127211 */ /* 0x000fe400078ec0ff */
[C---:B------:R-:W-:Y:S02]  /*0850*/  LEA R10, R3.reuse, R10, 0x2 ;  /* 0x0000000a030a7211 */ /* 0x040fe400078e10ff */
[----:B------:R-:W-:-:S03]  /*0860*/  LEA R3, R3, R18, 0x2 ;  /* 0x0000001203037211 */ /* 0x000fc600078e10ff */
[----:B------:R-:W2:Y:S04]  /*0870*/  LDS R18, [R10] ;  /* 0x000000000a127984 */ /* 0x000ea80000000800 */
[----:B------:R-:W0:Y:S04]  /*0880*/  LDS R20, [R3] ;  /* 0x0000000003147984 */ /* 0x000e280000000800 */
[----:B------:R-:W3:Y:S04]  /*0890*/  LDS R24, [R10+0x4] ;  /* 0x000004000a187984 */ /* 0x000ee80000000800 */
[----:B------:R-:W1:Y:S01]  /*08a0*/  LDS R26, [R3+0x4] ;  /* 0x00000400031a7984 */ /* 0x000e620000000800 */
[----:B------:R-:W-:Y:S01]  /*08b0*/  IADD3 R4, PT, PT, R4, 0x2, RZ ;  /* 0x0000000204047810 */ /* 0x000fe20007ffe0ff */
[C---:B--2---:R-:W-:Y:S01]  /*08c0*/  FFMA R19, R22.reuse, R18, R19 ;  /* 0x0000001216137223 */ /* 0x044fe20000000013 */
[----:B0-----:R-:W-:-:S03]  /*08d0*/  FFMA R21, R22, R20, R21 ;  /* 0x0000001416157223 */ /* 0x001fc60000000015 */
[----:B---3--:R-:W-:Y:S01]  /*08e0*/  FFMA R19, R16, R24, R19 ;  /* 0x0000001810137223 */ /* 0x008fe20000000013 */
[----:B----4-:R-:W-:Y:S01]  /*08f0*/  FFMA R27, R18, R14, R27 ;  /* 0x0000000e121b7223 */ /* 0x010fe2000000001b */
[----:B------:R-:W-:Y:S01]  /*0900*/  FFMA R25, R14, R20, R25 ;  /* 0x000000140e197223 */ /* 0x000fe20000000019 */
[----:B-1----:R-:W-:Y:S02]  /*0910*/  FFMA R21, R16, R26, R21 ;  /* 0x0000001a10157223 */ /* 0x002fe40000000015 */
[----:B-----5:R-:W-:Y:S01]  /*0920*/  FFMA R27, R24, R12, R27 ;  /* 0x0000000c181b7223 */ /* 0x020fe2000000001b */
[----:B------:R-:W-:-:S07]  /*0930*/  FFMA R25, R12, R26, R25 ;  /* 0x0000001a0c197223 */ /* 0x000fce0000000019 */
.L_x_4:
[----:B------:R-:W-:Y:S05]  /*0940*/  @P1 BRA `(.L_x_3) ;  /* 0x0000000000581947 */ /* 0x000fea0003800000 */
[----:B------:R-:W0:Y:S01]  /*0950*/  LDC.64 R14, c[0x0][0x388] ;  /* 0x0000e200ff0e7b82 */ /* 0x000e220000000a00 */
[----:B------:R-:W1:Y:S02]  /*0960*/  LDCU UR5, c[0x0][0x39c] ;  /* 0x00007380ff0577ac */ /* 0x000e640008000800 */
[----:B-1----:R-:W-:-:S04]  /*0970*/  IMAD R3, R4, UR5, R5 ;  /* 0x0000000504037c24 */ /* 0x002fc8000f8e0205 */
[----:B0-----:R-:W-:-:S03]  /*0980*/  IMAD.WIDE R14, R3, 0x4, R14 ;  /* 0x00000004030e7825 */ /* 0x001fc600078e020e */
[----:B------:R-:W-:-:S03]  /*0990*/  LEA R12, P1, R2, R14, 0x2 ;  /* 0x0000000e020c7211 */ /* 0x000fc600078210ff */
[----:B------:R-:W2:Y:S01]  /*09a0*/  LDG.E R14, desc[UR8][R14.64] ;  /* 0x000000080e0e7981 */ /* 0x000ea2000c1e1900 */
[----:B------:R-:W-:-:S05]  /*09b0*/  IADD3.X R13, PT, PT, RZ, R15, RZ, P1, !PT ;  /* 0x0000000fff0d7210 */ /* 0x000fca0000ffe4ff */
[----:B------:R-:W3:Y:S01]  /*09c0*/  LDG.E R12, desc[UR8][R12.64] ;  /* 0x000000080c0c7981 */ /* 0x000ee2000c1e1900 */
[----:B------:R-:W0:Y:S01]  /*09d0*/  S2R R10, SR_CgaCtaId ;  /* 0x00000000000a7919 */ /* 0x000e220000008800 */
[----:B------:R-:W-:-:S05]  /*09e0*/  MOV R3, 0x400 ;  /* 0x0000040000037802 */ /* 0x000fca0000000f00 */
[----:B------:R-:W-:Y:S01]  /*09f0*/  VIADD R17, R3, 0x800 ;  /* 0x0000080003117836 */ /* 0x000fe20000000000 */
[----:B------:R-:W-:-:S04]  /*0a00*/  IADD3 R4, PT, PT, R4, -R11, RZ ;  /* 0x8000000b04047210 */ /* 0x000fc80007ffe0ff */
[C---:B0-----:R-:W-:Y:S02]  /*0a10*/  LEA R17, R10.reuse, R17, 0x18 ;  /* 0x000000110a117211 */ /* 0x041fe400078ec0ff */
[----:B------:R-:W-:Y:S02]  /*0a20*/  LEA R3, R10, R3, 0x18 ;  /* 0x000000030a037211 */ /* 0x000fe400078ec0ff */
[C---:B------:R-:W-:Y:S02]  /*0a30*/  LEA R10, R4.reuse, R17, 0x2 ;  /* 0x00000011040a7211 */ /* 0x040fe400078e10ff */
[----:B------:R-:W-:-:S04]  /*0a40*/  LEA R3, R4, R3, 0x2 ;  /* 0x0000000304037211 */ /* 0x000fc800078e10ff */
[----:B------:R-:W-:Y:S04]  /*0a50*/  LDS R10, [R10] ;  /* 0x000000000a0a7984 */ /* 0x000fe80000000800 */
[----:B------:R-:W2:Y:S02]  /*0a60*/  LDS R4, [R3] ;  /* 0x0000000003047984 */ /* 0x000ea40000000800 */
[C---:B--2---:R-:W-:Y:S01]  /*0a70*/  FFMA R19, R14.reuse, R4, R19 ;  /* 0x000000040e137223 */ /* 0x044fe20000000013 */
[----:B------:R-:W-:Y:S01]  /*0a80*/  FFMA R21, R14, R10, R21 ;  /* 0x0000000a0e157223 */ /* 0x000fe20000000015 */
[----:B---3--:R-:W-:Y:S01]  /*0a90*/  FFMA R27, R4, R12, R27 ;  /* 0x0000000c041b7223 */ /* 0x008fe2000000001b */
[----:B------:R-:W-:-:S07]  /*0aa0*/  FFMA R25, R12, R10, R25 ;  /* 0x0000000a0c197223 */ /* 0x000fce0000000019 */
.L_x_3:
[----:B------:R-:W-:Y:S06]  /*0ab0*/  BAR.SYNC.DEFER_BLOCKING 0x0 ;  /* 0x0000000000007b1d */ /* 0x000fec0000010000 */
[----:B------:R-:W-:Y:S05]  /*0ac0*/  @!P0 BRA `(.L_x_5) ;  /* 0xfffffff400c48947 */ /* 0x000fea000383ffff */
.L_x_0:
[----:B------:R-:W0:Y:S01]  /*0ad0*/  LDC R0, c[0x0][0x398] ;  /* 0x0000e600ff007b82 */ /* 0x000e220000000800 */
[----:B------:R-:W-:-:S07]  /*0ae0*/  IADD3 R2, PT, PT, R5, R2, RZ ;  /* 0x0000000205027210 */ /* 0x000fce0007ffe0ff */
[----:B------:R-:W1:Y:S01]  /*0af0*/  LDC.64 R6, c[0x0][0x380] ;  /* 0x0000e000ff067b82 */ /* 0x000e620000000a00 */
[-C--:B0-----:R-:W-:Y:S02]  /*0b00*/  IMAD R3, R5, R0.reuse, UR4 ;  /* 0x0000000405037e24 */ /* 0x081fe4000f8e0200 */
[----:B------:R-:W-:Y:S02]  /*0b10*/  IMAD R5, R2, R0, UR4 ;  /* 0x0000000402057e24 */ /* 0x000fe4000f8e0200 */
[----:B-1----:R-:W-:-:S04]  /*0b20*/  IMAD.WIDE R2, R3, 0x4, R6 ;  /* 0x0000000403027825 */ /* 0x002fc800078e0206 */
[----:B------:R-:W-:Y:S01]  /*0b30*/  IMAD.WIDE R4, R5, 0x4, R6 ;  /* 0x0000000405047825 */ /* 0x000fe200078e0206 */
[----:B------:R-:W-:Y:S04]  /*0b40*/  STG.E desc[UR8][R2.64], R19 ;  /* 0x0000001302007986 */ /* 0x000fe8000c101908 */
[----:B------:R-:W-:Y:S04]  /*0b50*/  STG.E desc[UR8][R4.64], R27 ;  /* 0x0000001b04007986 */ /* 0x000fe8000c101908 */
[----:B------:R-:W-:Y:S04]  /*0b60*/  STG.E desc[UR8][R2.64+0x4], R21 ;  /* 0x0000041502007986 */ /* 0x000fe8000c101908 */
[----:B------:R-:W-:Y:S01]  /*0b70*/  STG.E desc[UR8][R4.64+0x4], R25 ;  /* 0x0000041904007986 */ /* 0x000fe2000c101908 */
[----:B------:R-:W-:Y:S05]  /*0b80*/  EXIT ;  /* 0x000000000000794d */ /* 0x000fea0003800000 */
.L_x_6:
[----:B------:R-:W-:-:S00]  /*0b90*/  BRA `(.L_x_6) ;  /* 0xfffffffc00fc7947 */ /* 0x000fc0000383ffff */
[----:B------:R-:W-:-:S00]  /*0ba0*/  NOP ;  /* 0x0000000000007918 */ /* 0x000fc00000000000 */
        /* <DEDUP_REMOVED lines=13> */
.L_x_7:


//--------------------- .nv.shared.mmkernel       --------------------------
	.section	.nv.shared.mmkernel,"aw",@nobits
	.sectionflags	@""
	.align	4
.nv.shared.mmkernel:
	.zero		5120


//--------------------- .nv.shared.reserved.0     --------------------------
	.section	.nv.shared.reserved.0,"aw",@nobits
	.weak		__nv_reservedSMEM_offset_0_alias
	.size		__nv_reservedSMEM_offset_0_alias, 0, 64
	.other		__nv_reservedSMEM_offset_0_alias,@"STO_CUDA_RESERVED_SHARED STV_DEFAULT"
__nv_reservedSMEM_offset_0_alias:
	.zero		0
	.zero		64


//--------------------- .nv.constant0.mmkernel    --------------------------
	.section	.nv.constant0.mmkernel,"a",@progbits
	.sectionflags	@""
	.align	4
.nv.constant0.mmkernel:
	.zero		944


//--------------------- SYMBOLS --------------------------

	.type		.nv.reservedSmem.offset0,@object
	.size		.nv.reservedSmem.offset0,0x4
	.type		.nv.reservedSmem.cap,@object
	.size		.nv.reservedSmem.cap,0x4
